//
// Generated by NVIDIA NVVM Compiler
//
// Compiler Build ID: CL-36424714
// Cuda compilation tools, release 13.0, V13.0.88
// Based on NVVM 20.0.0
//

.version 9.0
.target sm_100
.address_size 64

	// .globl	_Z6squarePfS_
.extern .func  (.param .b32 func_retval0) vprintf
(
	.param .b64 vprintf_param_0,
	.param .b64 vprintf_param_1
)
;
.global .align 1 .b8 $str[9] = {102, 32, 61, 32, 37, 102, 32, 10};

.visible .entry _Z6squarePfS_(
	.param .u64 .ptr .align 1 _Z6squarePfS__param_0,
	.param .u64 .ptr .align 1 _Z6squarePfS__param_1
)
{
	.local .align 8 .b8 	__local_depot0[8];
	.reg .b64 	%SP;
	.reg .b64 	%SPL;
	.reg .b32 	%r<4>;
	.reg .b32 	%f<3>;
	.reg .b64 	%rd<12>;
	.reg .b64 	%fd<2>;

	mov.u64 	%SPL, __local_depot0;
	cvta.local.u64 	%SP, %SPL;
	ld.param.u64 	%rd1, [_Z6squarePfS__param_0];
	ld.param.u64 	%rd2, [_Z6squarePfS__param_1];
	cvta.to.global.u64 	%rd3, %rd1;
	cvta.to.global.u64 	%rd4, %rd2;
	add.u64 	%rd5, %SP, 0;
	add.u64 	%rd6, %SPL, 0;
	mov.u32 	%r1, %tid.x;
	mul.wide.u32 	%rd7, %r1, 4;
	add.s64 	%rd8, %rd4, %rd7;
	ld.global.f32 	%f1, [%rd8];
	cvt.f64.f32 	%fd1, %f1;
	st.local.f64 	[%rd6], %fd1;
	mov.u64 	%rd9, $str;
	cvta.global.u64 	%rd10, %rd9;
	{ // callseq 0, 0
	.param .b64 param0;
	st.param.b64 	[param0], %rd10;
	.param .b64 param1;
	st.param.b64 	[param1], %rd5;
	.param .b32 retval0;
	call.uni (retval0), 
	vprintf, 
	(
	param0, 
	param1
	);
	ld.param.b32 	%r2, [retval0];
	} // callseq 0
	mul.f32 	%f2, %f1, %f1;
	add.s64 	%rd11, %rd3, %rd7;
	st.global.f32 	[%rd11], %f2;
	ret;

}


// ===== COMPILED SASS (sm_100) =====

	.target	sm_100

	.elftype	@"ET_EXEC"


//--------------------- .note.nv.tkinfo           --------------------------
	.section	.note.nv.tkinfo,"",@"SHT_NOTE"
	.sectionflags	@"SHF_NOTE_NV_TKINFO"
	.tkinfo
        /*0018*/ 	.word	0x00000002
        /*0030*/ 	.string	""
        /*0030*/ 	.string	"ptxas"
        /*0030*/ 	.string	"Cuda compilation tools, release 13.0, V13.0.88"
        /*0030*/ 	.string	"Build cuda_13.0.r13.0/compiler.36424714_0"
        /*0030*/ 	.string	"-arch sm_100 -m 64 "



//--------------------- .note.nv.cuinfo           --------------------------
	.section	.note.nv.cuinfo,"",@"SHT_NOTE"
	.sectionflags	@"SHF_NOTE_NV_CUINFO"
        /*0018*/ 	.short	0x0002
        /*001a*/ 	.short	0x0064
        /*001c*/ 	.short	0x0082
	.zero		2


//--------------------- .nv.info                  --------------------------
	.section	.nv.info,"",@"SHT_CUDA_INFO"
	.align	4


	//----- nvinfo : EIATTR_REGCOUNT
	.align		4
        /*0000*/ 	.byte	0x04, 0x2f
        /*0002*/ 	.short	(.L_2 - .L_1)
	.align		4
.L_1:
        /*0004*/ 	.word	index@(_Z6squarePfS_)
        /*0008*/ 	.word	0x00000018


	//----- nvinfo : EIATTR_FRAME_SIZE
	.align		4
.L_2:
        /*000c*/ 	.byte	0x04, 0x11
        /*000e*/ 	.short	(.L_4 - .L_3)
	.align		4
.L_3:
        /*0010*/ 	.word	index@(_Z6squarePfS_)
        /*0014*/ 	.word	0x00000008


	//----- nvinfo : EIATTR_MIN_STACK_SIZE
	.align		4
.L_4:
        /*0018*/ 	.byte	0x04, 0x12
        /*001a*/ 	.short	(.L_6 - .L_5)
	.align		4
.L_5:
        /*001c*/ 	.word	index@(_Z6squarePfS_)
        /*0020*/ 	.word	0x00000008
.L_6:


//--------------------- .nv.compat                --------------------------
	.section	.nv.compat,"",@"SHT_CUDA_COMPAT_INFO"
	.align	4
        /*0000*/ 	.byte	0x02, 0x09, 0x00, 0x00, 0x02, 0x02, 0x01, 0x00, 0x02, 0x05, 0x05, 0x00, 0x03, 0x07, 0x01, 0x01
        /*0010*/ 	.byte	0x02, 0x03, 0x00, 0x00, 0x02, 0x06, 0x01, 0x00, 0x04, 0x0b, 0x08, 0x00, 0x09, 0x00, 0x00, 0x00
        /*0020*/ 	.byte	0x00, 0x00, 0x00, 0x00


//--------------------- .nv.info._Z6squarePfS_    --------------------------
	.section	.nv.info._Z6squarePfS_,"",@"SHT_CUDA_INFO"
	.sectionflags	@""
	.align	4


	//----- nvinfo : EIATTR_CUDA_API_VERSION
	.align		4
        /*0000*/ 	.byte	0x04, 0x37
        /*0002*/ 	.short	(.L_8 - .L_7)
.L_7:
        /*0004*/ 	.word	0x00000082


	//----- nvinfo : EIATTR_KPARAM_INFO
	.align		4
.L_8:
        /*0008*/ 	.byte	0x04, 0x17
        /*000a*/ 	.short	(.L_10 - .L_9)
.L_9:
        /*000c*/ 	.word	0x00000000
        /*0010*/ 	.short	0x0001
        /*0012*/ 	.short	0x0008
        /*0014*/ 	.byte	0x00, 0xf5, 0x21, 0x00


	//----- nvinfo : EIATTR_KPARAM_INFO
	.align		4
.L_10:
        /*0018*/ 	.byte	0x04, 0x17
        /*001a*/ 	.short	(.L_12 - .L_11)
.L_11:
        /*001c*/ 	.word	0x00000000
        /*0020*/ 	.short	0x0000
        /*0022*/ 	.short	0x0000
        /*0024*/ 	.byte	0x00, 0xf5, 0x21, 0x00


	//----- nvinfo : EIATTR_SPARSE_MMA_MASK
	.align		4
.L_12:
        /*0028*/ 	.byte	0x03, 0x50
        /*002a*/ 	.short	0x0000


	//----- nvinfo : EIATTR_MAXREG_COUNT
	.align		4
        /*002c*/ 	.byte	0x03, 0x1b
        /*002e*/ 	.short	0x00ff


	//----- nvinfo : EIATTR_EXTERNS
	.align		4
        /*0030*/ 	.byte	0x04, 0x0f
        /*0032*/ 	.short	(.L_14 - .L_13)


	//   ....[0]....
	.align		4
.L_13:
        /*0034*/ 	.word	index@(vprintf)


	//----- nvinfo : EIATTR_MERCURY_ISA_VERSION
	.align		4
.L_14:
        /*0038*/ 	.byte	0x03, 0x5f
        /*003a*/ 	.short	0x0101


	//----- nvinfo : EIATTR_VRC_CTA_INIT_COUNT
	.align		4
        /*003c*/ 	.byte	0x02, 0x4a
	.zero		1
	.zero		1


	//----- nvinfo : EIATTR_SYSCALL_OFFSETS
	.align		4
        /*0040*/ 	.byte	0x04, 0x46
        /*0042*/ 	.short	(.L_16 - .L_15)


	//   ....[0]....
.L_15:
        /*0044*/ 	.word	0x00000130


	//----- nvinfo : EIATTR_EXIT_INSTR_OFFSETS
	.align		4
.L_16:
        /*0048*/ 	.byte	0x04, 0x1c
        /*004a*/ 	.short	(.L_18 - .L_17)


	//   ....[0]....
.L_17:
        /*004c*/ 	.word	0x00000180


	//----- nvinfo : EIATTR_CBANK_PARAM_SIZE
	.align		4
.L_18:
        /*0050*/ 	.byte	0x03, 0x19
        /*0052*/ 	.short	0x0010


	//----- nvinfo : EIATTR_PARAM_CBANK
	.align		4
        /*0054*/ 	.byte	0x04, 0x0a
        /*0056*/ 	.short	(.L_20 - .L_19)
	.align		4
.L_19:
        /*0058*/ 	.word	index@(.nv.constant0._Z6squarePfS_)
        /*005c*/ 	.short	0x0380
        /*005e*/ 	.short	0x0010


	//----- nvinfo : EIATTR_SW_WAR
	.align		4
.L_20:
        /*0060*/ 	.byte	0x04, 0x36
        /*0062*/ 	.short	(.L_22 - .L_21)
.L_21:
        /*0064*/ 	.word	0x00000008
.L_22:


//--------------------- .nv.callgraph             --------------------------
	.section	.nv.callgraph,"",@"SHT_CUDA_CALLGRAPH"
	.align	4
	.sectionentsize	8
	.align		4
        /*0000*/ 	.word	0x00000000
	.align		4
        /*0004*/ 	.word	0xffffffff
	.align		4
        /*0008*/ 	.word	index@(_Z6squarePfS_)
	.align		4
        /*000c*/ 	.word	index@(vprintf)
	.align		4
        /*0010*/ 	.word	0x00000000
	.align		4
        /*0014*/ 	.word	0xfffffffe
	.align		4
        /*0018*/ 	.word	0x00000000
	.align		4
        /*001c*/ 	.word	0xfffffffd
	.align		4
        /*0020*/ 	.word	0x00000000
	.align		4
        /*0024*/ 	.word	0xfffffffc


//--------------------- .nv.constant4             --------------------------
	.section	.nv.constant4,"a",@progbits
	.align	8
	.align		8
.nv.constant4:
        /*0000*/ 	.dword	vprintf
	.align		8
        /*0008*/ 	.dword	$str


//--------------------- .text._Z6squarePfS_       --------------------------
	.section	.text._Z6squarePfS_,"ax",@progbits
	.align	128
        .global         _Z6squarePfS_
        .type           _Z6squarePfS_,@function
        .size           _Z6squarePfS_,(.L_x_2 - _Z6squarePfS_)
        .other          _Z6squarePfS_,@"STO_CUDA_ENTRY STV_DEFAULT"
_Z6squarePfS_:
.text._Z6squarePfS_:
[----:B------:R-:W0:Y:S01]  /*0000*/  LDC R1, c[0x0][0x37c] ;  /* 0x0000df00ff017b82 */ /* 0x000e220000000800 */
[----:B------:R-:W1:Y:S07]  /*0010*/  S2R R16, SR_TID.X ;  /* 0x0000000000107919 */ /* 0x000e6e0000002100 */
[----:B------:R-:W1:Y:S01]  /*0020*/  LDC.64 R2, c[0x0][0x388] ;  /* 0x0000e200ff027b82 */ /* 0x000e620000000a00 */
[----:B------:R-:W2:Y:S01]  /*0030*/  LDCU.64 UR36, c[0x0][0x358] ;  /* 0x00006b00ff2477ac */ /* 0x000ea20008000a00 */
[----:B0-----:R-:W-:Y:S01]  /*0040*/  VIADD R1, R1, 0xfffffff8 ;  /* 0xfffffff801017836 */ /* 0x001fe20000000000 */
[----:B------:R-:W0:Y:S01]  /*0050*/  LDCU UR4, c[0x0][0x2f8] ;  /* 0x00005f00ff0477ac */ /* 0x000e220008000800 */
[----:B------:R-:W3:Y:S01]  /*0060*/  LDCU.64 UR6, c[0x4][0x8] ;  /* 0x01000100ff0677ac */ /* 0x000ee20008000a00 */
[----:B-1----:R-:W-:-:S06]  /*0070*/  IMAD.WIDE.U32 R2, R16, 0x4, R2 ;  /* 0x0000000410027825 */ /* 0x002fcc00078e0002 */
[----:B--2---:R-:W2:Y:S01]  /*0080*/  LDG.E R2, desc[UR36][R2.64] ;  /* 0x0000002402027981 */ /* 0x004ea2000c1e1900 */
[----:B------:R-:W-:Y:S01]  /*0090*/  MOV R0, 0x0 ;  /* 0x0000000000007802 */ /* 0x000fe20000000f00 */
[----:B------:R-:W1:Y:S01]  /*00a0*/  LDCU UR5, c[0x0][0x2fc] ;  /* 0x00005f80ff0577ac */ /* 0x000e620008000800 */
[----:B0-----:R-:W-:Y:S01]  /*00b0*/  IADD3 R6, P0, PT, R1, UR4, RZ ;  /* 0x0000000401067c10 */ /* 0x001fe2000ff1e0ff */
[----:B---3--:R-:W-:Y:S01]  /*00c0*/  IMAD.U32 R4, RZ, RZ, UR6 ;  /* 0x00000006ff047e24 */ /* 0x008fe2000f8e00ff */
[----:B------:R0:W3:Y:S01]  /*00d0*/  LDC.64 R10, c[0x4][R0] ;  /* 0x01000000000a7b82 */ /* 0x0000e20000000a00 */
[----:B------:R-:W-:Y:S02]  /*00e0*/  MOV R5, UR7 ;  /* 0x0000000700057c02 */ /* 0x000fe40008000f00 */
[----:B-1----:R-:W-:Y:S01]  /*00f0*/  IADD3.X R7, PT, PT, RZ, UR5, RZ, P0, !PT ;  /* 0x00000005ff077c10 */ /* 0x002fe200087fe4ff */
[----:B--2---:R-:W1:Y:S02]  /*0100*/  F2F.F64.F32 R8, R2 ;  /* 0x0000000200087310 */ /* 0x004e640000201800 */
[----:B-1-3--:R0:W-:Y:S05]  /*0110*/  STL.64 [R1], R8 ;  /* 0x0000000801007387 */ /* 0x00a1ea0000100a00 */
[----:B------:R-:W-:-:S07]  /*0120*/  LEPC R20, `(.L_x_0) ;  /* 0x000000001014794e */ /* 0x000fce0000000000 */
[----:B0-----:R-:W-:Y:S05]  /*0130*/  CALL.ABS.NOINC R10 ;  /* 0x000000000a007343 */ /* 0x001fea0003c00000 */
.L_x_0:
[----:B------:R-:W0:Y:S01]  /*0140*/  LDC.64 R4, c[0x0][0x380] ;  /* 0x0000e000ff047b82 */ /* 0x000e220000000a00 */
[----:B------:R-:W-:Y:S01]  /*0150*/  FMUL R3, R2, R2 ;  /* 0x0000000202037220 */ /* 0x000fe20000400000 */
[----:B0-----:R-:W-:-:S05]  /*0160*/  IMAD.WIDE.U32 R16, R16, 0x4, R4 ;  /* 0x0000000410107825 */ /* 0x001fca00078e0004 */
[----:B------:R-:W-:Y:S01]  /*0170*/  STG.E desc[UR36][R16.64], R3 ;  /* 0x0000000310007986 */ /* 0x000fe2000c101924 */
[----:B------:R-:W-:Y:S05]  /*0180*/  EXIT ;  /* 0x000000000000794d */ /* 0x000fea0003800000 */
.L_x_1:
[----:B------:R-:W-:-:S00]  /*0190*/  BRA `(.L_x_1) ;  /* 0xfffffffc00fc7947 */ /* 0x000fc0000383ffff */
[----:B------:R-:W-:-:S00]  /*01a0*/  NOP ;  /* 0x0000000000007918 */ /* 0x000fc00000000000 */
        /* <DEDUP_REMOVED lines=13> */
.L_x_2:


//--------------------- .nv.global.init           --------------------------
	.section	.nv.global.init,"aw",@progbits
.nv.global.init:
	.type		$str,@object
	.size		$str,(.L_0 - $str)
$str:
        /*0000*/ 	.byte	0x66, 0x20, 0x3d, 0x20, 0x25, 0x66, 0x20, 0x0a, 0x00
.L_0:


//--------------------- .nv.shared.reserved.0     --------------------------
	.section	.nv.shared.reserved.0,"aw",@nobits
	.weak		__nv_reservedSMEM_offset_0_alias
	.size		__nv_reservedSMEM_offset_0_alias, 0, 64
	.other		__nv_reservedSMEM_offset_0_alias,@"STO_CUDA_RESERVED_SHARED STV_DEFAULT"
__nv_reservedSMEM_offset_0_alias:
	.zero		0
	.zero		64


//--------------------- .nv.constant0._Z6squarePfS_ --------------------------
	.section	.nv.constant0._Z6squarePfS_,"a",@progbits
	.sectionflags	@""
	.align	4
.nv.constant0._Z6squarePfS_:
	.zero		912


//--------------------- SYMBOLS --------------------------

	.type		.nv.reservedSmem.offset0,@object
	.size		.nv.reservedSmem.offset0,0x4
	.type		vprintf,@function
